//
// Generated by NVIDIA NVVM Compiler
//
// Compiler Build ID: CL-36424714
// Cuda compilation tools, release 13.0, V13.0.88
// Based on NVVM 20.0.0
//

.version 9.0
.target sm_100
.address_size 64

	// .globl	_Z5hellov
.global .align 4 .b8 d[512];
.global .align 4 .b8 e[512];

.visible .entry _Z5hellov()
{
	.reg .b32 	%r<8>;
	.reg .b64 	%rd<6>;

	mov.u32 	%r1, %ntid.x;
	mov.u32 	%r2, %ctaid.x;
	mov.u32 	%r3, %tid.x;
	mad.lo.s32 	%r4, %r1, %r2, %r3;
	mul.wide.s32 	%rd1, %r4, 4;
	mov.u64 	%rd2, d;
	add.s64 	%rd3, %rd2, %rd1;
	ld.global.u32 	%r5, [%rd3];
	mov.u64 	%rd4, e;
	add.s64 	%rd5, %rd4, %rd1;
	ld.global.u32 	%r6, [%rd5];
	mul.lo.s32 	%r7, %r6, %r5;
	st.global.u32 	[%rd3], %r7;
	ret;

}


// ===== COMPILED SASS (sm_100) =====

	.target	sm_100

	.elftype	@"ET_EXEC"


//--------------------- .note.nv.tkinfo           --------------------------
	.section	.note.nv.tkinfo,"",@"SHT_NOTE"
	.sectionflags	@"SHF_NOTE_NV_TKINFO"
	.tkinfo
        /*0018*/ 	.word	0x00000002
        /*0030*/ 	.string	""
        /*0030*/ 	.string	"ptxas"
        /*0030*/ 	.string	"Cuda compilation tools, release 13.0, V13.0.88"
        /*0030*/ 	.string	"Build cuda_13.0.r13.0/compiler.36424714_0"
        /*0030*/ 	.string	"-arch sm_100 -m 64 "



//--------------------- .note.nv.cuinfo           --------------------------
	.section	.note.nv.cuinfo,"",@"SHT_NOTE"
	.sectionflags	@"SHF_NOTE_NV_CUINFO"
        /*0018*/ 	.short	0x0002
        /*001a*/ 	.short	0x0064
        /*001c*/ 	.short	0x0082
	.zero		2


//--------------------- .nv.info                  --------------------------
	.section	.nv.info,"",@"SHT_CUDA_INFO"
	.align	4


	//----- nvinfo : EIATTR_REGCOUNT
	.align		4
        /*0000*/ 	.byte	0x04, 0x2f
        /*0002*/ 	.short	(.L_3 - .L_2)
	.align		4
.L_2:
        /*0004*/ 	.word	index@(_Z5hellov)
        /*0008*/ 	.word	0x0000000a


	//----- nvinfo : EIATTR_FRAME_SIZE
	.align		4
.L_3:
        /*000c*/ 	.byte	0x04, 0x11
        /*000e*/ 	.short	(.L_5 - .L_4)
	.align		4
.L_4:
        /*0010*/ 	.word	index@(_Z5hellov)
        /*0014*/ 	.word	0x00000000


	//----- nvinfo : EIATTR_MIN_STACK_SIZE
	.align		4
.L_5:
        /*0018*/ 	.byte	0x04, 0x12
        /*001a*/ 	.short	(.L_7 - .L_6)
	.align		4
.L_6:
        /*001c*/ 	.word	index@(_Z5hellov)
        /*0020*/ 	.word	0x00000000
.L_7:


//--------------------- .nv.compat                --------------------------
	.section	.nv.compat,"",@"SHT_CUDA_COMPAT_INFO"
	.align	4
        /*0000*/ 	.byte	0x02, 0x09, 0x00, 0x00, 0x02, 0x02, 0x01, 0x00, 0x02, 0x05, 0x05, 0x00, 0x03, 0x07, 0x01, 0x01
        /*0010*/ 	.byte	0x02, 0x03, 0x00, 0x00, 0x02, 0x06, 0x01, 0x00, 0x04, 0x0b, 0x08, 0x00, 0x09, 0x00, 0x00, 0x00
        /*0020*/ 	.byte	0x00, 0x00, 0x00, 0x00


//--------------------- .nv.info._Z5hellov        --------------------------
	.section	.nv.info._Z5hellov,"",@"SHT_CUDA_INFO"
	.sectionflags	@""
	.align	4


	//----- nvinfo : EIATTR_CUDA_API_VERSION
	.align		4
        /*0000*/ 	.byte	0x04, 0x37
        /*0002*/ 	.short	(.L_9 - .L_8)
.L_8:
        /*0004*/ 	.word	0x00000082


	//----- nvinfo : EIATTR_SPARSE_MMA_MASK
	.align		4
.L_9:
        /*0008*/ 	.byte	0x03, 0x50
        /*000a*/ 	.short	0x0000


	//----- nvinfo : EIATTR_MAXREG_COUNT
	.align		4
        /*000c*/ 	.byte	0x03, 0x1b
        /*000e*/ 	.short	0x00ff


	//----- nvinfo : EIATTR_MERCURY_ISA_VERSION
	.align		4
        /*0010*/ 	.byte	0x03, 0x5f
        /*0012*/ 	.short	0x0101


	//----- nvinfo : EIATTR_VRC_CTA_INIT_COUNT
	.align		4
        /*0014*/ 	.byte	0x02, 0x4a
	.zero		1
	.zero		1


	//----- nvinfo : EIATTR_EXIT_INSTR_OFFSETS
	.align		4
        /*0018*/ 	.byte	0x04, 0x1c
        /*001a*/ 	.short	(.L_11 - .L_10)


	//   ....[0]....
.L_10:
        /*001c*/ 	.word	0x000000e0


	//----- nvinfo : EIATTR_SW_WAR
	.align		4
.L_11:
        /*0020*/ 	.byte	0x04, 0x36
        /*0022*/ 	.short	(.L_13 - .L_12)
.L_12:
        /*0024*/ 	.word	0x00000008
.L_13:


//--------------------- .nv.callgraph             --------------------------
	.section	.nv.callgraph,"",@"SHT_CUDA_CALLGRAPH"
	.align	4
	.sectionentsize	8
	.align		4
        /*0000*/ 	.word	0x00000000
	.align		4
        /*0004*/ 	.word	0xffffffff
	.align		4
        /*0008*/ 	.word	0x00000000
	.align		4
        /*000c*/ 	.word	0xfffffffe
	.align		4
        /*0010*/ 	.word	0x00000000
	.align		4
        /*0014*/ 	.word	0xfffffffd
	.align		4
        /*0018*/ 	.word	0x00000000
	.align		4
        /*001c*/ 	.word	0xfffffffc


//--------------------- .nv.constant4             --------------------------
	.section	.nv.constant4,"a",@progbits
	.align	8
	.align		8
.nv.constant4:
        /*0000*/ 	.dword	d
	.align		8
        /*0008*/ 	.dword	e


//--------------------- .text._Z5hellov           --------------------------
	.section	.text._Z5hellov,"ax",@progbits
	.align	128
        .global         _Z5hellov
        .type           _Z5hellov,@function
        .size           _Z5hellov,(.L_x_1 - _Z5hellov)
        .other          _Z5hellov,@"STO_CUDA_ENTRY STV_DEFAULT"
_Z5hellov:
.text._Z5hellov:
[----:B------:R-:W-:Y:S01]  /*0000*/  LDC R1, c[0x0][0x37c] ;  /* 0x0000df00ff017b82 */ /* 0x000fe20000000800 */
[----:B------:R-:W0:Y:S07]  /*0010*/  S2R R7, SR_CTAID.X ;  /* 0x0000000000077919 */ /* 0x000e2e0000002500 */
[----:B------:R-:W1:Y:S01]  /*0020*/  LDC.64 R4, c[0x4][0x8] ;  /* 0x01000200ff047b82 */ /* 0x000e620000000a00 */
[----:B------:R-:W0:Y:S01]  /*0030*/  LDCU UR6, c[0x0][0x360] ;  /* 0x00006c00ff0677ac */ /* 0x000e220008000800 */
[----:B------:R-:W0:Y:S01]  /*0040*/  S2R R0, SR_TID.X ;  /* 0x0000000000007919 */ /* 0x000e220000002100 */
[----:B------:R-:W2:Y:S05]  /*0050*/  LDCU.64 UR4, c[0x0][0x358] ;  /* 0x00006b00ff0477ac */ /* 0x000eaa0008000a00 */
[----:B------:R-:W3:Y:S01]  /*0060*/  LDC.64 R2, c[0x4][RZ] ;  /* 0x01000000ff027b82 */ /* 0x000ee20000000a00 */
[----:B0-----:R-:W-:-:S04]  /*0070*/  IMAD R7, R7, UR6, R0 ;  /* 0x0000000607077c24 */ /* 0x001fc8000f8e0200 */
[----:B-1----:R-:W-:-:S04]  /*0080*/  IMAD.WIDE R4, R7, 0x4, R4 ;  /* 0x0000000407047825 */ /* 0x002fc800078e0204 */
[----:B---3--:R-:W-:Y:S02]  /*0090*/  IMAD.WIDE R2, R7, 0x4, R2 ;  /* 0x0000000407027825 */ /* 0x008fe400078e0202 */
[----:B--2---:R-:W2:Y:S04]  /*00a0*/  LDG.E R5, desc[UR4][R4.64] ;  /* 0x0000000404057981 */ /* 0x004ea8000c1e1900 */
[----:B------:R-:W2:Y:S02]  /*00b0*/  LDG.E R0, desc[UR4][R2.64] ;  /* 0x0000000402007981 */ /* 0x000ea4000c1e1900 */
[----:B--2---:R-:W-:-:S05]  /*00c0*/  IMAD R7, R0, R5, RZ ;  /* 0x0000000500077224 */ /* 0x004fca00078e02ff */
[----:B------:R-:W-:Y:S01]  /*00d0*/  STG.E desc[UR4][R2.64], R7 ;  /* 0x0000000702007986 */ /* 0x000fe2000c101904 */
[----:B------:R-:W-:Y:S05]  /*00e0*/  EXIT ;  /* 0x000000000000794d */ /* 0x000fea0003800000 */
.L_x_0:
[----:B------:R-:W-:-:S00]  /*00f0*/  BRA `(.L_x_0) ;  /* 0xfffffffc00fc7947 */ /* 0x000fc0000383ffff */
[----:B------:R-:W-:-:S00]  /*0100*/  NOP ;  /* 0x0000000000007918 */ /* 0x000fc00000000000 */
[----:B------:R-:W-:-:S00]  /*0110*/  NOP ;  /* 0x0000000000007918 */ /* 0x000fc00000000000 */
[----:B------:R-:W-:-:S00]  /*0120*/  NOP ;  /* 0x0000000000007918 */ /* 0x000fc00000000000 */
[----:B------:R-:W-:-:S00]  /*0130*/  NOP ;  /* 0x0000000000007918 */ /* 0x000fc00000000000 */
[----:B------:R-:W-:-:S00]  /*0140*/  NOP ;  /* 0x0000000000007918 */ /* 0x000fc00000000000 */
[----:B------:R-:W-:-:S00]  /*0150*/  NOP ;  /* 0x0000000000007918 */ /* 0x000fc00000000000 */
[----:B------:R-:W-:-:S00]  /*0160*/  NOP ;  /* 0x0000000000007918 */ /* 0x000fc00000000000 */
[----:B------:R-:W-:-:S00]  /*0170*/  NOP ;  /* 0x0000000000007918 */ /* 0x000fc00000000000 */
.L_x_1:


//--------------------- .nv.shared.reserved.0     --------------------------
	.section	.nv.shared.reserved.0,"aw",@nobits
	.weak		__nv_reservedSMEM_offset_0_alias
	.size		__nv_reservedSMEM_offset_0_alias, 0, 64
	.other		__nv_reservedSMEM_offset_0_alias,@"STO_CUDA_RESERVED_SHARED STV_DEFAULT"
__nv_reservedSMEM_offset_0_alias:
	.zero		0
	.zero		64


//--------------------- .nv.global                --------------------------
	.section	.nv.global,"aw",@nobits
	.align	4
.nv.global:
	.type		d,@object
	.size		d,(e - d)
d:
	.zero		512
	.type		e,@object
	.size		e,(.L_1 - e)
e:
	.zero		512
.L_1:


//--------------------- .nv.constant0._Z5hellov   --------------------------
	.section	.nv.constant0._Z5hellov,"a",@progbits
	.sectionflags	@""
	.align	4
.nv.constant0._Z5hellov:
	.zero		896


//--------------------- SYMBOLS --------------------------

	.type		.nv.reservedSmem.offset0,@object
	.size		.nv.reservedSmem.offset0,0x4
